//
// Generated by NVIDIA NVVM Compiler
//
// Compiler Build ID: CL-36424714
// Cuda compilation tools, release 13.0, V13.0.88
// Based on NVVM 20.0.0
//

.version 9.0
.target sm_100
.address_size 64

	// .globl	_Z14reductionByAddPiS_i

.visible .entry _Z14reductionByAddPiS_i(
	.param .u64 .ptr .align 1 _Z14reductionByAddPiS_i_param_0,
	.param .u64 .ptr .align 1 _Z14reductionByAddPiS_i_param_1,
	.param .u32 _Z14reductionByAddPiS_i_param_2
)
{
	.reg .pred 	%p<7>;
	.reg .b32 	%r<19>;
	.reg .b64 	%rd<13>;

	ld.param.u64 	%rd4, [_Z14reductionByAddPiS_i_param_0];
	ld.param.u64 	%rd3, [_Z14reductionByAddPiS_i_param_1];
	ld.param.u32 	%r8, [_Z14reductionByAddPiS_i_param_2];
	cvta.to.global.u64 	%rd1, %rd4;
	mov.u32 	%r1, %ctaid.x;
	mov.u32 	%r2, %ntid.x;
	mul.lo.s32 	%r3, %r1, %r2;
	mov.u32 	%r4, %tid.x;
	add.s32 	%r5, %r3, %r4;
	setp.lt.u32 	%p1, %r2, 2;
	@%p1 bra 	$L__BB0_5;
	mul.wide.s32 	%rd5, %r5, 4;
	add.s64 	%rd2, %rd1, %rd5;
	mov.b32 	%r18, 1;
$L__BB0_2:
	shl.b32 	%r7, %r18, 1;
	add.s32 	%r10, %r7, -1;
	and.b32  	%r11, %r10, %r5;
	setp.ne.s32 	%p2, %r11, 0;
	add.s32 	%r12, %r18, %r5;
	max.s32 	%r13, %r5, %r12;
	setp.ge.s32 	%p3, %r13, %r8;
	or.pred  	%p4, %p3, %p2;
	@%p4 bra 	$L__BB0_4;
	mul.wide.u32 	%rd6, %r18, 4;
	add.s64 	%rd7, %rd2, %rd6;
	ld.global.u32 	%r14, [%rd7];
	ld.global.u32 	%r15, [%rd2];
	add.s32 	%r16, %r15, %r14;
	st.global.u32 	[%rd2], %r16;
$L__BB0_4:
	bar.sync 	0;
	setp.lt.u32 	%p5, %r7, %r2;
	mov.u32 	%r18, %r7;
	@%p5 bra 	$L__BB0_2;
$L__BB0_5:
	setp.ne.s32 	%p6, %r4, 0;
	@%p6 bra 	$L__BB0_7;
	mul.wide.s32 	%rd8, %r3, 4;
	add.s64 	%rd9, %rd1, %rd8;
	ld.global.u32 	%r17, [%rd9];
	cvta.to.global.u64 	%rd10, %rd3;
	mul.wide.u32 	%rd11, %r1, 4;
	add.s64 	%rd12, %rd10, %rd11;
	st.global.u32 	[%rd12], %r17;
$L__BB0_7:
	ret;

}


// ===== COMPILED SASS (sm_100) =====

	.target	sm_100

	.elftype	@"ET_EXEC"


//--------------------- .note.nv.tkinfo           --------------------------
	.section	.note.nv.tkinfo,"",@"SHT_NOTE"
	.sectionflags	@"SHF_NOTE_NV_TKINFO"
	.tkinfo
        /*0018*/ 	.word	0x00000002
        /*0030*/ 	.string	""
        /*0030*/ 	.string	"ptxas"
        /*0030*/ 	.string	"Cuda compilation tools, release 13.0, V13.0.88"
        /*0030*/ 	.string	"Build cuda_13.0.r13.0/compiler.36424714_0"
        /*0030*/ 	.string	"-arch sm_100 -m 64 "



//--------------------- .note.nv.cuinfo           --------------------------
	.section	.note.nv.cuinfo,"",@"SHT_NOTE"
	.sectionflags	@"SHF_NOTE_NV_CUINFO"
        /*0018*/ 	.short	0x0002
        /*001a*/ 	.short	0x0064
        /*001c*/ 	.short	0x0082
	.zero		2


//--------------------- .nv.info                  --------------------------
	.section	.nv.info,"",@"SHT_CUDA_INFO"
	.align	4


	//----- nvinfo : EIATTR_REGCOUNT
	.align		4
        /*0000*/ 	.byte	0x04, 0x2f
        /*0002*/ 	.short	(.L_1 - .L_0)
	.align		4
.L_0:
        /*0004*/ 	.word	index@(_Z14reductionByAddPiS_i)
        /*0008*/ 	.word	0x00000012


	//----- nvinfo : EIATTR_FRAME_SIZE
	.align		4
.L_1:
        /*000c*/ 	.byte	0x04, 0x11
        /*000e*/ 	.short	(.L_3 - .L_2)
	.align		4
.L_2:
        /*0010*/ 	.word	index@(_Z14reductionByAddPiS_i)
        /*0014*/ 	.word	0x00000000


	//----- nvinfo : EIATTR_MIN_STACK_SIZE
	.align		4
.L_3:
        /*0018*/ 	.byte	0x04, 0x12
        /*001a*/ 	.short	(.L_5 - .L_4)
	.align		4
.L_4:
        /*001c*/ 	.word	index@(_Z14reductionByAddPiS_i)
        /*0020*/ 	.word	0x00000000
.L_5:


//--------------------- .nv.compat                --------------------------
	.section	.nv.compat,"",@"SHT_CUDA_COMPAT_INFO"
	.align	4
        /*0000*/ 	.byte	0x02, 0x09, 0x00, 0x00, 0x02, 0x02, 0x01, 0x00, 0x02, 0x05, 0x05, 0x00, 0x03, 0x07, 0x01, 0x01
        /*0010*/ 	.byte	0x02, 0x03, 0x00, 0x00, 0x02, 0x06, 0x01, 0x00, 0x04, 0x0b, 0x08, 0x00, 0x09, 0x00, 0x00, 0x00
        /*0020*/ 	.byte	0x00, 0x00, 0x00, 0x00


//--------------------- .nv.info._Z14reductionByAddPiS_i --------------------------
	.section	.nv.info._Z14reductionByAddPiS_i,"",@"SHT_CUDA_INFO"
	.sectionflags	@""
	.align	4


	//----- nvinfo : EIATTR_CUDA_API_VERSION
	.align		4
        /*0000*/ 	.byte	0x04, 0x37
        /*0002*/ 	.short	(.L_7 - .L_6)
.L_6:
        /*0004*/ 	.word	0x00000082


	//----- nvinfo : EIATTR_KPARAM_INFO
	.align		4
.L_7:
        /*0008*/ 	.byte	0x04, 0x17
        /*000a*/ 	.short	(.L_9 - .L_8)
.L_8:
        /*000c*/ 	.word	0x00000000
        /*0010*/ 	.short	0x0002
        /*0012*/ 	.short	0x0010
        /*0014*/ 	.byte	0x00, 0xf0, 0x11, 0x00


	//----- nvinfo : EIATTR_KPARAM_INFO
	.align		4
.L_9:
        /*0018*/ 	.byte	0x04, 0x17
        /*001a*/ 	.short	(.L_11 - .L_10)
.L_10:
        /*001c*/ 	.word	0x00000000
        /*0020*/ 	.short	0x0001
        /*0022*/ 	.short	0x0008
        /*0024*/ 	.byte	0x00, 0xf5, 0x21, 0x00


	//----- nvinfo : EIATTR_KPARAM_INFO
	.align		4
.L_11:
        /*0028*/ 	.byte	0x04, 0x17
        /*002a*/ 	.short	(.L_13 - .L_12)
.L_12:
        /*002c*/ 	.word	0x00000000
        /*0030*/ 	.short	0x0000
        /*0032*/ 	.short	0x0000
        /*0034*/ 	.byte	0x00, 0xf5, 0x21, 0x00


	//----- nvinfo : EIATTR_SPARSE_MMA_MASK
	.align		4
.L_13:
        /*0038*/ 	.byte	0x03, 0x50
        /*003a*/ 	.short	0x0000


	//----- nvinfo : EIATTR_MAXREG_COUNT
	.align		4
        /*003c*/ 	.byte	0x03, 0x1b
        /*003e*/ 	.short	0x00ff


	//----- nvinfo : EIATTR_NUM_BARRIERS
	.align		4
        /*0040*/ 	.byte	0x02, 0x4c
        /*0042*/ 	.byte	0x01
	.zero		1


	//----- nvinfo : EIATTR_MERCURY_ISA_VERSION
	.align		4
        /*0044*/ 	.byte	0x03, 0x5f
        /*0046*/ 	.short	0x0101


	//----- nvinfo : EIATTR_VRC_CTA_INIT_COUNT
	.align		4
        /*0048*/ 	.byte	0x02, 0x4a
	.zero		1
	.zero		1


	//----- nvinfo : EIATTR_EXIT_INSTR_OFFSETS
	.align		4
        /*004c*/ 	.byte	0x04, 0x1c
        /*004e*/ 	.short	(.L_15 - .L_14)


	//   ....[0]....
.L_14:
        /*0050*/ 	.word	0x000001f0


	//   ....[1]....
        /*0054*/ 	.word	0x00000260


	//----- nvinfo : EIATTR_CRS_STACK_SIZE
	.align		4
.L_15:
        /*0058*/ 	.byte	0x04, 0x1e
        /*005a*/ 	.short	(.L_17 - .L_16)
.L_16:
        /*005c*/ 	.word	0x00000000


	//----- nvinfo : EIATTR_CBANK_PARAM_SIZE
	.align		4
.L_17:
        /*0060*/ 	.byte	0x03, 0x19
        /*0062*/ 	.short	0x0014


	//----- nvinfo : EIATTR_PARAM_CBANK
	.align		4
        /*0064*/ 	.byte	0x04, 0x0a
        /*0066*/ 	.short	(.L_19 - .L_18)
	.align		4
.L_18:
        /*0068*/ 	.word	index@(.nv.constant0._Z14reductionByAddPiS_i)
        /*006c*/ 	.short	0x0380
        /*006e*/ 	.short	0x0014


	//----- nvinfo : EIATTR_SW_WAR
	.align		4
.L_19:
        /*0070*/ 	.byte	0x04, 0x36
        /*0072*/ 	.short	(.L_21 - .L_20)
.L_20:
        /*0074*/ 	.word	0x00000008
.L_21:


//--------------------- .nv.callgraph             --------------------------
	.section	.nv.callgraph,"",@"SHT_CUDA_CALLGRAPH"
	.align	4
	.sectionentsize	8
	.align		4
        /*0000*/ 	.word	0x00000000
	.align		4
        /*0004*/ 	.word	0xffffffff
	.align		4
        /*0008*/ 	.word	0x00000000
	.align		4
        /*000c*/ 	.word	0xfffffffe
	.align		4
        /*0010*/ 	.word	0x00000000
	.align		4
        /*0014*/ 	.word	0xfffffffd
	.align		4
        /*0018*/ 	.word	0x00000000
	.align		4
        /*001c*/ 	.word	0xfffffffc


//--------------------- .text._Z14reductionByAddPiS_i --------------------------
	.section	.text._Z14reductionByAddPiS_i,"ax",@progbits
	.align	128
        .global         _Z14reductionByAddPiS_i
        .type           _Z14reductionByAddPiS_i,@function
        .size           _Z14reductionByAddPiS_i,(.L_x_5 - _Z14reductionByAddPiS_i)
        .other          _Z14reductionByAddPiS_i,@"STO_CUDA_ENTRY STV_DEFAULT"
_Z14reductionByAddPiS_i:
.text._Z14reductionByAddPiS_i:
[----:B------:R-:W-:Y:S08]  /*0000*/  LDC R1, c[0x0][0x37c] ;  /* 0x0000df00ff017b82 */ /* 0x000ff00000000800 */
[----:B------:R-:W0:Y:S01]  /*0010*/  LDC R6, c[0x0][0x360] ;  /* 0x0000d800ff067b82 */ /* 0x000e220000000800 */
[----:B------:R-:W1:Y:S01]  /*0020*/  S2R R13, SR_CTAID.X ;  /* 0x00000000000d7919 */ /* 0x000e620000002500 */
[----:B------:R-:W2:Y:S01]  /*0030*/  LDCU.64 UR4, c[0x0][0x358] ;  /* 0x00006b00ff0477ac */ /* 0x000ea20008000a00 */
[----:B------:R-:W3:Y:S01]  /*0040*/  S2R R8, SR_TID.X ;  /* 0x0000000000087919 */ /* 0x000ee20000002100 */
[----:B0-----:R-:W-:Y:S01]  /*0050*/  ISETP.GE.U32.AND P0, PT, R6, 0x2, PT ;  /* 0x000000020600780c */ /* 0x001fe20003f06070 */
[----:B-1----:R-:W-:-:S12]  /*0060*/  IMAD R7, R13, R6, RZ ;  /* 0x000000060d077224 */ /* 0x002fd800078e02ff */
[----:B--23--:R-:W-:Y:S05]  /*0070*/  @!P0 BRA `(.L_x_0) ;  /* 0x0000000000588947 */ /* 0x00cfea0003800000 */
[----:B------:R-:W0:Y:S01]  /*0080*/  LDC.64 R2, c[0x0][0x380] ;  /* 0x0000e000ff027b82 */ /* 0x000e220000000a00 */
[----:B------:R-:W-:Y:S01]  /*0090*/  IMAD.IADD R9, R7, 0x1, R8 ;  /* 0x0000000107097824 */ /* 0x000fe200078e0208 */
[----:B------:R-:W1:Y:S01]  /*00a0*/  LDCU UR6, c[0x0][0x390] ;  /* 0x00007200ff0677ac */ /* 0x000e620008000800 */
[----:B------:R-:W-:Y:S02]  /*00b0*/  IMAD.MOV.U32 R0, RZ, RZ, 0x1 ;  /* 0x00000001ff007424 */ /* 0x000fe400078e00ff */
[----:B01----:R-:W-:-:S07]  /*00c0*/  IMAD.WIDE R2, R9, 0x4, R2 ;  /* 0x0000000409027825 */ /* 0x003fce00078e0202 */
.L_x_3:
[C---:B------:R-:W-:Y:S01]  /*00d0*/  SHF.L.U32 R15, R0.reuse, 0x1, RZ ;  /* 0x00000001000f7819 */ /* 0x040fe200000006ff */
[----:B------:R-:W-:Y:S01]  /*00e0*/  BSSY.RECONVERGENT B0, `(.L_x_1) ;  /* 0x000000b000007945 */ /* 0x000fe20003800200 */
[----:B------:R-:W-:-:S03]  /*00f0*/  VIADDMNMX R5, R0, R9, R9, !PT ;  /* 0x0000000900057246 */ /* 0x000fc60007800109 */
[----:B------:R-:W-:-:S05]  /*0100*/  VIADD R4, R15, 0xffffffff ;  /* 0xffffffff0f047836 */ /* 0x000fca0000000000 */
[----:B------:R-:W-:-:S04]  /*0110*/  LOP3.LUT P0, RZ, R4, R9, RZ, 0xc0, !PT ;  /* 0x0000000904ff7212 */ /* 0x000fc8000780c0ff */
[----:B------:R-:W-:-:S13]  /*0120*/  ISETP.GE.OR P0, PT, R5, UR6, P0 ;  /* 0x0000000605007c0c */ /* 0x000fda0008706670 */
[----:B0-----:R-:W-:Y:S05]  /*0130*/  @P0 BRA `(.L_x_2) ;  /* 0x0000000000140947 */ /* 0x001fea0003800000 */
[----:B------:R-:W-:Y:S01]  /*0140*/  IMAD.WIDE.U32 R4, R0, 0x4, R2 ;  /* 0x0000000400047825 */ /* 0x000fe200078e0002 */
[----:B------:R-:W2:Y:S05]  /*0150*/  LDG.E R11, desc[UR4][R2.64] ;  /* 0x00000004020b7981 */ /* 0x000eaa000c1e1900 */
[----:B------:R-:W2:Y:S02]  /*0160*/  LDG.E R4, desc[UR4][R4.64] ;  /* 0x0000000404047981 */ /* 0x000ea4000c1e1900 */
[----:B--2---:R-:W-:-:S05]  /*0170*/  IADD3 R11, PT, PT, R4, R11, RZ ;  /* 0x0000000b040b7210 */ /* 0x004fca0007ffe0ff */
[----:B------:R0:W-:Y:S02]  /*0180*/  STG.E desc[UR4][R2.64], R11 ;  /* 0x0000000b02007986 */ /* 0x0001e4000c101904 */
.L_x_2:
[----:B------:R-:W-:Y:S05]  /*0190*/  BSYNC.RECONVERGENT B0 ;  /* 0x0000000000007941 */ /* 0x000fea0003800200 */
.L_x_1:
[----:B------:R-:W-:Y:S01]  /*01a0*/  BAR.SYNC.DEFER_BLOCKING 0x0 ;  /* 0x0000000000007b1d */ /* 0x000fe20000010000 */
[----:B------:R-:W-:Y:S02]  /*01b0*/  ISETP.GE.U32.AND P0, PT, R15, R6, PT ;  /* 0x000000060f00720c */ /* 0x000fe40003f06070 */
[----:B------:R-:W-:-:S11]  /*01c0*/  MOV R0, R15 ;  /* 0x0000000f00007202 */ /* 0x000fd60000000f00 */
[----:B------:R-:W-:Y:S05]  /*01d0*/  @!P0 BRA `(.L_x_3) ;  /* 0xfffffffc00bc8947 */ /* 0x000fea000383ffff */
.L_x_0:
[----:B------:R-:W-:-:S13]  /*01e0*/  ISETP.NE.AND P0, PT, R8, RZ, PT ;  /* 0x000000ff0800720c */ /* 0x000fda0003f05270 */
[----:B------:R-:W-:Y:S05]  /*01f0*/  @P0 EXIT ;  /* 0x000000000000094d */ /* 0x000fea0003800000 */
[----:B0-----:R-:W0:Y:S08]  /*0200*/  LDC.64 R2, c[0x0][0x380] ;  /* 0x0000e000ff027b82 */ /* 0x001e300000000a00 */
[----:B------:R-:W1:Y:S01]  /*0210*/  LDC.64 R4, c[0x0][0x388] ;  /* 0x0000e200ff047b82 */ /* 0x000e620000000a00 */
[----:B0-----:R-:W-:-:S06]  /*0220*/  IMAD.WIDE R2, R7, 0x4, R2 ;  /* 0x0000000407027825 */ /* 0x001fcc00078e0202 */
[----:B------:R-:W2:Y:S01]  /*0230*/  LDG.E R3, desc[UR4][R2.64] ;  /* 0x0000000402037981 */ /* 0x000ea2000c1e1900 */
[----:B-1----:R-:W-:-:S05]  /*0240*/  IMAD.WIDE.U32 R4, R13, 0x4, R4 ;  /* 0x000000040d047825 */ /* 0x002fca00078e0004 */
[----:B--2---:R-:W-:Y:S01]  /*0250*/  STG.E desc[UR4][R4.64], R3 ;  /* 0x0000000304007986 */ /* 0x004fe2000c101904 */
[----:B------:R-:W-:Y:S05]  /*0260*/  EXIT ;  /* 0x000000000000794d */ /* 0x000fea0003800000 */
.L_x_4:
[----:B------:R-:W-:-:S00]  /*0270*/  BRA `(.L_x_4) ;  /* 0xfffffffc00fc7947 */ /* 0x000fc0000383ffff */
[----:B------:R-:W-:-:S00]  /*0280*/  NOP ;  /* 0x0000000000007918 */ /* 0x000fc00000000000 */
[----:B------:R-:W-:-:S00]  /*0290*/  NOP ;  /* 0x0000000000007918 */ /* 0x000fc00000000000 */
[----:B------:R-:W-:-:S00]  /*02a0*/  NOP ;  /* 0x0000000000007918 */ /* 0x000fc00000000000 */
[----:B------:R-:W-:-:S00]  /*02b0*/  NOP ;  /* 0x0000000000007918 */ /* 0x000fc00000000000 */
[----:B------:R-:W-:-:S00]  /*02c0*/  NOP ;  /* 0x0000000000007918 */ /* 0x000fc00000000000 */
[----:B------:R-:W-:-:S00]  /*02d0*/  NOP ;  /* 0x0000000000007918 */ /* 0x000fc00000000000 */
[----:B------:R-:W-:-:S00]  /*02e0*/  NOP ;  /* 0x0000000000007918 */ /* 0x000fc00000000000 */
[----:B------:R-:W-:-:S00]  /*02f0*/  NOP ;  /* 0x0000000000007918 */ /* 0x000fc00000000000 */
.L_x_5:


//--------------------- .nv.shared.reserved.0     --------------------------
	.section	.nv.shared.reserved.0,"aw",@nobits
	.weak		__nv_reservedSMEM_offset_0_alias
	.size		__nv_reservedSMEM_offset_0_alias, 0, 64
	.other		__nv_reservedSMEM_offset_0_alias,@"STO_CUDA_RESERVED_SHARED STV_DEFAULT"
__nv_reservedSMEM_offset_0_alias:
	.zero		0
	.zero		64


//--------------------- .nv.constant0._Z14reductionByAddPiS_i --------------------------
	.section	.nv.constant0._Z14reductionByAddPiS_i,"a",@progbits
	.sectionflags	@""
	.align	4
.nv.constant0._Z14reductionByAddPiS_i:
	.zero		916


//--------------------- SYMBOLS --------------------------

	.type		.nv.reservedSmem.offset0,@object
	.size		.nv.reservedSmem.offset0,0x4
